	.headerflags	@"EF_CUDA_TEXMODE_UNIFIED EF_CUDA_64BIT_ADDRESS EF_CUDA_ACCELERATORS EF_CUDA_SM90 EF_CUDA_VIRTUAL_SM(EF_CUDA_SM90)"
	.elftype	@"ET_EXEC"


//--------------------- .nv.info                  --------------------------
	.section	.nv.info,"",@"SHT_CUDA_INFO"
	.align	4


	//----- nvinfo : EIATTR_REGCOUNT
	.align		4
        /*0000*/ 	.byte	0x04, 0x2f
        /*0002*/ 	.short	(.L_1 - .L_0)
	.align		4
.L_0:
        /*0004*/ 	.word	index@(triton_poi_fused_convolution_2)
        /*0008*/ 	.word	0x0000000c


	//----- nvinfo : EIATTR_MIN_STACK_SIZE
	.align		4
.L_1:
        /*000c*/ 	.byte	0x04, 0x12
        /*000e*/ 	.short	(.L_3 - .L_2)
	.align		4
.L_2:
        /*0010*/ 	.word	index@(triton_poi_fused_convolution_2)
        /*0014*/ 	.word	0x00000000


	//----- nvinfo : EIATTR_FRAME_SIZE
	.align		4
.L_3:
        /*0018*/ 	.byte	0x04, 0x11
        /*001a*/ 	.short	(.L_5 - .L_4)
	.align		4
.L_4:
        /*001c*/ 	.word	index@(triton_poi_fused_convolution_2)
        /*0020*/ 	.word	0x00000000


	//----- nvinfo : EIATTR_MIN_STACK_SIZE
	.align		4
.L_5:
        /*0024*/ 	.byte	0x04, 0x12
        /*0026*/ 	.short	(.L_7 - .L_6)
	.align		4
.L_6:
        /*0028*/ 	.word	index@(triton_poi_fused_convolution_2)
        /*002c*/ 	.word	0x00000000
.L_7:


//--------------------- .nv.info.triton_poi_fused_convolution_2 --------------------------
	.section	.nv.info.triton_poi_fused_convolution_2,"",@"SHT_CUDA_INFO"
	.sectionflags	@""
	.align	4


	//----- nvinfo : EIATTR_CUDA_API_VERSION
	.align		4
        /*0000*/ 	.byte	0x04, 0x37
        /*0002*/ 	.short	(.L_9 - .L_8)
.L_8:
        /*0004*/ 	.word	0x0000007c


	//----- nvinfo : EIATTR_KPARAM_INFO
	.align		4
.L_9:
        /*0008*/ 	.byte	0x04, 0x17
        /*000a*/ 	.short	(.L_11 - .L_10)
.L_10:
        /*000c*/ 	.word	0x00000000
        /*0010*/ 	.short	0x0002
        /*0012*/ 	.short	0x0010
        /*0014*/ 	.byte	0x00, 0xf0, 0x11, 0x00


	//----- nvinfo : EIATTR_KPARAM_INFO
	.align		4
.L_11:
        /*0018*/ 	.byte	0x04, 0x17
        /*001a*/ 	.short	(.L_13 - .L_12)
.L_12:
        /*001c*/ 	.word	0x00000000
        /*0020*/ 	.short	0x0001
        /*0022*/ 	.short	0x0008
        /*0024*/ 	.byte	0x00, 0xf4, 0x21, 0x00


	//----- nvinfo : EIATTR_KPARAM_INFO
	.align		4
.L_13:
        /*0028*/ 	.byte	0x04, 0x17
        /*002a*/ 	.short	(.L_15 - .L_14)
.L_14:
        /*002c*/ 	.word	0x00000000
        /*0030*/ 	.short	0x0000
        /*0032*/ 	.short	0x0000
        /*0034*/ 	.byte	0x00, 0xf4, 0x21, 0x00


	//----- nvinfo : EIATTR_SPARSE_MMA_MASK
	.align		4
.L_15:
        /*0038*/ 	.byte	0x03, 0x50
        /*003a*/ 	.short	0x0000


	//----- nvinfo : EIATTR_MAXREG_COUNT
	.align		4
        /*003c*/ 	.byte	0x03, 0x1b
        /*003e*/ 	.short	0x00ff


	//----- nvinfo : EIATTR_EXIT_INSTR_OFFSETS
	.align		4
        /*0040*/ 	.byte	0x04, 0x1c
        /*0042*/ 	.short	(.L_17 - .L_16)


	//   ....[0]....
.L_16:
        /*0044*/ 	.word	0x00000150


	//----- nvinfo : EIATTR_REQNTID
	.align		4
.L_17:
        /*0048*/ 	.byte	0x04, 0x10
        /*004a*/ 	.short	(.L_19 - .L_18)
.L_18:
        /*004c*/ 	.word	0x00000080
        /*0050*/ 	.word	0x00000001
        /*0054*/ 	.word	0x00000001


	//----- nvinfo : EIATTR_CBANK_PARAM_SIZE
	.align		4
.L_19:
        /*0058*/ 	.byte	0x03, 0x19
        /*005a*/ 	.short	0x0014


	//----- nvinfo : EIATTR_PARAM_CBANK
	.align		4
        /*005c*/ 	.byte	0x04, 0x0a
        /*005e*/ 	.short	(.L_21 - .L_20)
	.align		4
.L_20:
        /*0060*/ 	.word	index@(.nv.constant0.triton_poi_fused_convolution_2)
        /*0064*/ 	.short	0x0210
        /*0066*/ 	.short	0x0014


	//----- nvinfo : EIATTR_SW_WAR
	.align		4
.L_21:
        /*0068*/ 	.byte	0x04, 0x36
        /*006a*/ 	.short	(.L_23 - .L_22)
.L_22:
        /*006c*/ 	.word	0x00000008
.L_23:


//--------------------- .nv.callgraph             --------------------------
	.section	.nv.callgraph,"",@"SHT_CUDA_CALLGRAPH"
	.align	4
	.sectionentsize	8
	.align		4
        /*0000*/ 	.word	0x00000000
	.align		4
        /*0004*/ 	.word	0xffffffff
	.align		4
        /*0008*/ 	.word	0x00000000
	.align		4
        /*000c*/ 	.word	0xfffffffe
	.align		4
        /*0010*/ 	.word	0x00000000
	.align		4
        /*0014*/ 	.word	0xfffffffd
	.align		4
        /*0018*/ 	.word	0x00000000
	.align		4
        /*001c*/ 	.word	0xfffffffc


//--------------------- .text.triton_poi_fused_convolution_2 --------------------------
	.section	.text.triton_poi_fused_convolution_2,"ax",@progbits
	.align	128
        .global         triton_poi_fused_convolution_2
        .type           triton_poi_fused_convolution_2,@function
        .size           triton_poi_fused_convolution_2,(.L_x_1 - triton_poi_fused_convolution_2)
        .other          triton_poi_fused_convolution_2,@"STO_CUDA_ENTRY STV_DEFAULT"
triton_poi_fused_convolution_2:
.text.triton_poi_fused_convolution_2:
[----:B------:R-:W-:Y:S01]  /*0000*/  LDC R1, c[0x0][0x28] ;  /* 0x00000a00ff017b82 */ /* 0x000fe20000000800 */
[----:B------:R-:W1:Y:S07]  /*0010*/  S2R R0, SR_TID.X ;  /* 0x0000000000007919 */ /* 0x000e6e0000002100 */
[----:B------:R-:W2:Y:S01]  /*0020*/  LDC.64 R4, c[0x0][0x218] ;  /* 0x00008600ff047b82 */ /* 0x000ea20000000a00 */
[----:B------:R-:W-:Y:S01]  /*0030*/  ULDC.64 UR4, c[0x0][0x208] ;  /* 0x0000820000047ab9 */ /* 0x000fe20000000a00 */
[----:B------:R-:W3:Y:S06]  /*0040*/  S2R R7, SR_CTAID.X ;  /* 0x0000000000077919 */ /* 0x000eec0000002500 */
[----:B------:R-:W4:Y:S01]  /*0050*/  LDC.64 R2, c[0x0][0x210] ;  /* 0x00008400ff027b82 */ /* 0x000f220000000a00 */
[----:B-1----:R-:W-:Y:S01]  /*0060*/  IMAD.SHL.U32 R0, R0, 0x2, RZ ;  /* 0x0000000200007824 */ /* 0x002fe200078e00ff */
[----:B---3--:R-:W-:-:S04]  /*0070*/  SHF.R.S32.HI R6, RZ, 0x17, R7 ;  /* 0x00000017ff067819 */ /* 0x008fc80000011407 */
[----:B------:R-:W-:-:S04]  /*0080*/  LOP3.LUT R0, R0, 0xfe, RZ, 0xc0, !PT ;  /* 0x000000fe00007812 */ /* 0x000fc800078ec0ff */
[----:B------:R-:W-:Y:S02]  /*0090*/  LEA R7, R7, R0, 0x8 ;  /* 0x0000000007077211 */ /* 0x000fe400078e40ff */
[----:B------:R-:W-:-:S03]  /*00a0*/  SGXT R0, R6, 0x1 ;  /* 0x000000010600781a */ /* 0x000fc60000000200 */
[----:B----4-:R-:W-:Y:S01]  /*00b0*/  IMAD.WIDE R2, R7, 0x4, R2 ;  /* 0x0000000407027825 */ /* 0x010fe200078e0202 */
[----:B------:R-:W-:-:S04]  /*00c0*/  LEA.HI R0, R0, R7, RZ, 0x7 ;  /* 0x0000000700007211 */ /* 0x000fc800078f38ff */
[----:B------:R-:W-:-:S05]  /*00d0*/  LOP3.LUT R0, R0, 0xffffff80, RZ, 0xc0, !PT ;  /* 0xffffff8000007812 */ /* 0x000fca00078ec0ff */
[----:B------:R-:W-:Y:S02]  /*00e0*/  IMAD.IADD R9, R7, 0x1, -R0 ;  /* 0x0000000107097824 */ /* 0x000fe400078e0a00 */
[----:B------:R-:W3:Y:S02]  /*00f0*/  LDG.E.64 R6, desc[UR4][R2.64] ;  /* 0x0000000402067981 */ /* 0x000ee4000c1e1b00 */
[----:B--2---:R-:W-:-:S06]  /*0100*/  IMAD.WIDE R4, R9, 0x4, R4 ;  /* 0x0000000409047825 */ /* 0x004fcc00078e0204 */
[----:B------:R-:W3:Y:S02]  /*0110*/  LDG.E.EL.64 R4, desc[UR4][R4.64] ;  /* 0x0000000404047981 */ /* 0x000ee4000c2e1b00 */
[----:B---3--:R-:W-:Y:S01]  /*0120*/  FADD R6, R6, R4 ;  /* 0x0000000406067221 */ /* 0x008fe20000000000 */
[----:B------:R-:W-:-:S05]  /*0130*/  FADD R7, R7, R5 ;  /* 0x0000000507077221 */ /* 0x000fca0000000000 */
[----:B------:R-:W-:Y:S01]  /*0140*/  STG.E.64 desc[UR4][R2.64], R6 ;  /* 0x0000000602007986 */ /* 0x000fe2000c101b04 */
[----:B------:R-:W-:Y:S05]  /*0150*/  EXIT ;  /* 0x000000000000794d */ /* 0x000fea0003800000 */
.L_x_0:
[----:B------:R-:W-:-:S00]  /*0160*/  BRA `(.L_x_0) ;  /* 0xfffffffc00fc7947 */ /* 0x000fc0000383ffff */
[----:B------:R-:W-:-:S00]  /*0170*/  NOP ;  /* 0x0000000000007918 */ /* 0x000fc00000000000 */
        /* <DEDUP_REMOVED lines=8> */
.L_x_1:


//--------------------- .nv.constant0.triton_poi_fused_convolution_2 --------------------------
	.section	.nv.constant0.triton_poi_fused_convolution_2,"a",@progbits
	.sectionflags	@""
	.align	4
.nv.constant0.triton_poi_fused_convolution_2:
	.zero		548
